//
// Generated by NVIDIA NVVM Compiler
//
// Compiler Build ID: CL-36424714
// Cuda compilation tools, release 13.0, V13.0.88
// Based on NVVM 20.0.0
//

.version 9.0
.target sm_100
.address_size 64

	// .globl	_Z10assignmentv
.extern .func  (.param .b32 func_retval0) vprintf
(
	.param .b64 vprintf_param_0,
	.param .b64 vprintf_param_1
)
;
.global .align 1 .b8 $str[153] = {116, 104, 114, 101, 97, 100, 73, 100, 120, 46, 120, 32, 61, 32, 37, 100, 44, 32, 116, 104, 114, 101, 97, 100, 73, 100, 120, 46, 121, 32, 61, 32, 37, 100, 44, 32, 116, 104, 114, 101, 97, 100, 73, 100, 120, 46, 122, 32, 61, 32, 37, 100, 44, 32, 98, 108, 111, 99, 107, 73, 100, 120, 46, 120, 32, 61, 32, 37, 100, 44, 32, 98, 108, 111, 99, 107, 73, 100, 120, 46, 121, 32, 61, 32, 37, 100, 44, 32, 98, 108, 111, 99, 107, 73, 100, 120, 46, 122, 32, 61, 32, 37, 100, 32, 44, 103, 114, 105, 100, 68, 105, 109, 46, 120, 32, 61, 32, 37, 100, 44, 32, 103, 114, 105, 100, 68, 105, 109, 46, 121, 32, 61, 32, 37, 100, 44, 32, 103, 114, 105, 100, 68, 105, 109, 46, 122, 32, 61, 32, 37, 100, 10};

.visible .entry _Z10assignmentv()
{
	.local .align 8 .b8 	__local_depot0[40];
	.reg .b64 	%SP;
	.reg .b64 	%SPL;
	.reg .b32 	%r<12>;
	.reg .b64 	%rd<5>;

	mov.u64 	%SPL, __local_depot0;
	cvta.local.u64 	%SP, %SPL;
	add.u64 	%rd1, %SP, 0;
	add.u64 	%rd2, %SPL, 0;
	mov.u32 	%r1, %tid.x;
	mov.u32 	%r2, %tid.y;
	mov.u32 	%r3, %tid.z;
	mov.u32 	%r4, %ctaid.x;
	mov.u32 	%r5, %ctaid.y;
	mov.u32 	%r6, %ctaid.z;
	mov.u32 	%r7, %nctaid.x;
	mov.u32 	%r8, %nctaid.y;
	mov.u32 	%r9, %nctaid.z;
	st.local.v2.u32 	[%rd2], {%r1, %r2};
	st.local.v2.u32 	[%rd2+8], {%r3, %r4};
	st.local.v2.u32 	[%rd2+16], {%r5, %r6};
	st.local.v2.u32 	[%rd2+24], {%r7, %r8};
	st.local.u32 	[%rd2+32], %r9;
	mov.u64 	%rd3, $str;
	cvta.global.u64 	%rd4, %rd3;
	{ // callseq 0, 0
	.param .b64 param0;
	st.param.b64 	[param0], %rd4;
	.param .b64 param1;
	st.param.b64 	[param1], %rd1;
	.param .b32 retval0;
	call.uni (retval0), 
	vprintf, 
	(
	param0, 
	param1
	);
	ld.param.b32 	%r10, [retval0];
	} // callseq 0
	ret;

}


// ===== COMPILED SASS (sm_100) =====

	.target	sm_100

	.elftype	@"ET_EXEC"


//--------------------- .note.nv.tkinfo           --------------------------
	.section	.note.nv.tkinfo,"",@"SHT_NOTE"
	.sectionflags	@"SHF_NOTE_NV_TKINFO"
	.tkinfo
        /*0018*/ 	.word	0x00000002
        /*0030*/ 	.string	""
        /*0030*/ 	.string	"ptxas"
        /*0030*/ 	.string	"Cuda compilation tools, release 13.0, V13.0.88"
        /*0030*/ 	.string	"Build cuda_13.0.r13.0/compiler.36424714_0"
        /*0030*/ 	.string	"-arch sm_100 -m 64 "



//--------------------- .note.nv.cuinfo           --------------------------
	.section	.note.nv.cuinfo,"",@"SHT_NOTE"
	.sectionflags	@"SHF_NOTE_NV_CUINFO"
        /*0018*/ 	.short	0x0002
        /*001a*/ 	.short	0x0064
        /*001c*/ 	.short	0x0082
	.zero		2


//--------------------- .nv.info                  --------------------------
	.section	.nv.info,"",@"SHT_CUDA_INFO"
	.align	4


	//----- nvinfo : EIATTR_REGCOUNT
	.align		4
        /*0000*/ 	.byte	0x04, 0x2f
        /*0002*/ 	.short	(.L_2 - .L_1)
	.align		4
.L_1:
        /*0004*/ 	.word	index@(_Z10assignmentv)
        /*0008*/ 	.word	0x00000018


	//----- nvinfo : EIATTR_FRAME_SIZE
	.align		4
.L_2:
        /*000c*/ 	.byte	0x04, 0x11
        /*000e*/ 	.short	(.L_4 - .L_3)
	.align		4
.L_3:
        /*0010*/ 	.word	index@(_Z10assignmentv)
        /*0014*/ 	.word	0x00000028


	//----- nvinfo : EIATTR_MIN_STACK_SIZE
	.align		4
.L_4:
        /*0018*/ 	.byte	0x04, 0x12
        /*001a*/ 	.short	(.L_6 - .L_5)
	.align		4
.L_5:
        /*001c*/ 	.word	index@(_Z10assignmentv)
        /*0020*/ 	.word	0x00000028
.L_6:


//--------------------- .nv.compat                --------------------------
	.section	.nv.compat,"",@"SHT_CUDA_COMPAT_INFO"
	.align	4
        /*0000*/ 	.byte	0x02, 0x09, 0x00, 0x00, 0x02, 0x02, 0x01, 0x00, 0x02, 0x05, 0x05, 0x00, 0x03, 0x07, 0x01, 0x01
        /*0010*/ 	.byte	0x02, 0x03, 0x00, 0x00, 0x02, 0x06, 0x01, 0x00, 0x04, 0x0b, 0x08, 0x00, 0x09, 0x00, 0x00, 0x00
        /*0020*/ 	.byte	0x00, 0x00, 0x00, 0x00


//--------------------- .nv.info._Z10assignmentv  --------------------------
	.section	.nv.info._Z10assignmentv,"",@"SHT_CUDA_INFO"
	.sectionflags	@""
	.align	4


	//----- nvinfo : EIATTR_CUDA_API_VERSION
	.align		4
        /*0000*/ 	.byte	0x04, 0x37
        /*0002*/ 	.short	(.L_8 - .L_7)
.L_7:
        /*0004*/ 	.word	0x00000082


	//----- nvinfo : EIATTR_SPARSE_MMA_MASK
	.align		4
.L_8:
        /*0008*/ 	.byte	0x03, 0x50
        /*000a*/ 	.short	0x0000


	//----- nvinfo : EIATTR_MAXREG_COUNT
	.align		4
        /*000c*/ 	.byte	0x03, 0x1b
        /*000e*/ 	.short	0x00ff


	//----- nvinfo : EIATTR_EXTERNS
	.align		4
        /*0010*/ 	.byte	0x04, 0x0f
        /*0012*/ 	.short	(.L_10 - .L_9)


	//   ....[0]....
	.align		4
.L_9:
        /*0014*/ 	.word	index@(vprintf)


	//----- nvinfo : EIATTR_MERCURY_ISA_VERSION
	.align		4
.L_10:
        /*0018*/ 	.byte	0x03, 0x5f
        /*001a*/ 	.short	0x0101


	//----- nvinfo : EIATTR_VRC_CTA_INIT_COUNT
	.align		4
        /*001c*/ 	.byte	0x02, 0x4a
	.zero		1
	.zero		1


	//----- nvinfo : EIATTR_SYSCALL_OFFSETS
	.align		4
        /*0020*/ 	.byte	0x04, 0x46
        /*0022*/ 	.short	(.L_12 - .L_11)


	//   ....[0]....
.L_11:
        /*0024*/ 	.word	0x000001a0


	//----- nvinfo : EIATTR_EXIT_INSTR_OFFSETS
	.align		4
.L_12:
        /*0028*/ 	.byte	0x04, 0x1c
        /*002a*/ 	.short	(.L_14 - .L_13)


	//   ....[0]....
.L_13:
        /*002c*/ 	.word	0x000001b0


	//----- nvinfo : EIATTR_SW_WAR
	.align		4
.L_14:
        /*0030*/ 	.byte	0x04, 0x36
        /*0032*/ 	.short	(.L_16 - .L_15)
.L_15:
        /*0034*/ 	.word	0x00000008
.L_16:


//--------------------- .nv.callgraph             --------------------------
	.section	.nv.callgraph,"",@"SHT_CUDA_CALLGRAPH"
	.align	4
	.sectionentsize	8
	.align		4
        /*0000*/ 	.word	0x00000000
	.align		4
        /*0004*/ 	.word	0xffffffff
	.align		4
        /*0008*/ 	.word	index@(_Z10assignmentv)
	.align		4
        /*000c*/ 	.word	index@(vprintf)
	.align		4
        /*0010*/ 	.word	0x00000000
	.align		4
        /*0014*/ 	.word	0xfffffffe
	.align		4
        /*0018*/ 	.word	0x00000000
	.align		4
        /*001c*/ 	.word	0xfffffffd
	.align		4
        /*0020*/ 	.word	0x00000000
	.align		4
        /*0024*/ 	.word	0xfffffffc


//--------------------- .nv.constant4             --------------------------
	.section	.nv.constant4,"a",@progbits
	.align	8
	.align		8
.nv.constant4:
        /*0000*/ 	.dword	vprintf
	.align		8
        /*0008*/ 	.dword	$str


//--------------------- .text._Z10assignmentv     --------------------------
	.section	.text._Z10assignmentv,"ax",@progbits
	.align	128
        .global         _Z10assignmentv
        .type           _Z10assignmentv,@function
        .size           _Z10assignmentv,(.L_x_2 - _Z10assignmentv)
        .other          _Z10assignmentv,@"STO_CUDA_ENTRY STV_DEFAULT"
_Z10assignmentv:
.text._Z10assignmentv:
[----:B------:R-:W0:Y:S01]  /*0000*/  LDC R1, c[0x0][0x37c] ;  /* 0x0000df00ff017b82 */ /* 0x000e220000000800 */
[----:B------:R-:W1:Y:S01]  /*0010*/  S2R R8, SR_TID.X ;  /* 0x0000000000087919 */ /* 0x000e620000002100 */
[----:B------:R-:W2:Y:S06]  /*0020*/  LDCU UR5, c[0x0][0x2fc] ;  /* 0x00005f80ff0577ac */ /* 0x000eac0008000800 */
[----:B------:R-:W3:Y:S01]  /*0030*/  LDC R14, c[0x0][0x370] ;  /* 0x0000dc00ff0e7b82 */ /* 0x000ee20000000800 */
[----:B0-----:R-:W-:Y:S01]  /*0040*/  VIADD R1, R1, 0xffffffd8 ;  /* 0xffffffd801017836 */ /* 0x001fe20000000000 */
[----:B------:R-:W1:Y:S01]  /*0050*/  S2R R9, SR_TID.Y ;  /* 0x0000000000097919 */ /* 0x000e620000002200 */
[----:B------:R-:W-:Y:S01]  /*0060*/  MOV R0, 0x0 ;  /* 0x0000000000007802 */ /* 0x000fe20000000f00 */
[----:B------:R-:W0:Y:S01]  /*0070*/  LDCU UR4, c[0x0][0x2f8] ;  /* 0x00005f00ff0477ac */ /* 0x000e220008000800 */
[----:B------:R-:W4:Y:S03]  /*0080*/  S2R R10, SR_TID.Z ;  /* 0x00000000000a7919 */ /* 0x000f260000002300 */
[----:B------:R-:W3:Y:S01]  /*0090*/  LDC R15, c[0x0][0x374] ;  /* 0x0000dd00ff0f7b82 */ /* 0x000ee20000000800 */
[----:B------:R-:W5:Y:S01]  /*00a0*/  LDCU.64 UR6, c[0x4][0x8] ;  /* 0x01000100ff0677ac */ /* 0x000f620008000a00 */
[----:B------:R-:W4:Y:S01]  /*00b0*/  S2R R11, SR_CTAID.X ;  /* 0x00000000000b7919 */ /* 0x000f220000002500 */
[----:B------:R-:W4:Y:S05]  /*00c0*/  S2R R12, SR_CTAID.Y ;  /* 0x00000000000c7919 */ /* 0x000f2a0000002600 */
[----:B------:R-:W4:Y:S01]  /*00d0*/  LDC R16, c[0x0][0x378] ;  /* 0x0000de00ff107b82 */ /* 0x000f220000000800 */
[----:B------:R-:W4:Y:S01]  /*00e0*/  S2R R13, SR_CTAID.Z ;  /* 0x00000000000d7919 */ /* 0x000f220000002700 */
[----:B0-----:R-:W-:-:S06]  /*00f0*/  IADD3 R6, P0, PT, R1, UR4, RZ ;  /* 0x0000000401067c10 */ /* 0x001fcc000ff1e0ff */
[----:B------:R0:W0:Y:S01]  /*0100*/  LDC.64 R2, c[0x4][R0] ;  /* 0x0100000000027b82 */ /* 0x0000220000000a00 */
[----:B-----5:R-:W-:Y:S01]  /*0110*/  IMAD.U32 R4, RZ, RZ, UR6 ;  /* 0x00000006ff047e24 */ /* 0x020fe2000f8e00ff */
[----:B------:R-:W-:Y:S01]  /*0120*/  MOV R5, UR7 ;  /* 0x0000000700057c02 */ /* 0x000fe20008000f00 */
[----:B--2---:R-:W-:Y:S01]  /*0130*/  IMAD.X R7, RZ, RZ, UR5, P0 ;  /* 0x00000005ff077e24 */ /* 0x004fe200080e06ff */
[----:B---3--:R2:W-:Y:S04]  /*0140*/  STL.64 [R1+0x18], R14 ;  /* 0x0000180e01007387 */ /* 0x0085e80000100a00 */
[----:B-1----:R2:W-:Y:S04]  /*0150*/  STL.64 [R1], R8 ;  /* 0x0000000801007387 */ /* 0x0025e80000100a00 */
[----:B----4-:R2:W-:Y:S04]  /*0160*/  STL [R1+0x20], R16 ;  /* 0x0000201001007387 */ /* 0x0105e80000100800 */
[----:B------:R2:W-:Y:S04]  /*0170*/  STL.64 [R1+0x8], R10 ;  /* 0x0000080a01007387 */ /* 0x0005e80000100a00 */
[----:B------:R2:W-:Y:S02]  /*0180*/  STL.64 [R1+0x10], R12 ;  /* 0x0000100c01007387 */ /* 0x0005e40000100a00 */
[----:B------:R-:W-:-:S07]  /*0190*/  LEPC R20, `(.L_x_0) ;  /* 0x000000001014794e */ /* 0x000fce0000000000 */
[----:B0-2---:R-:W-:Y:S05]  /*01a0*/  CALL.ABS.NOINC R2 ;  /* 0x0000000002007343 */ /* 0x005fea0003c00000 */
.L_x_0:
[----:B------:R-:W-:Y:S05]  /*01b0*/  EXIT ;  /* 0x000000000000794d */ /* 0x000fea0003800000 */
.L_x_1:
[----:B------:R-:W-:-:S00]  /*01c0*/  BRA `(.L_x_1) ;  /* 0xfffffffc00fc7947 */ /* 0x000fc0000383ffff */
[----:B------:R-:W-:-:S00]  /*01d0*/  NOP ;  /* 0x0000000000007918 */ /* 0x000fc00000000000 */
        /* <DEDUP_REMOVED lines=10> */
.L_x_2:


//--------------------- .nv.global.init           --------------------------
	.section	.nv.global.init,"aw",@progbits
.nv.global.init:
	.type		$str,@object
	.size		$str,(.L_0 - $str)
$str:
        /*0000*/ 	.byte	0x74, 0x68, 0x72, 0x65, 0x61, 0x64, 0x49, 0x64, 0x78, 0x2e, 0x78, 0x20, 0x3d, 0x20, 0x25, 0x64
        /* <DEDUP_REMOVED lines=8> */
        /*0090*/ 	.byte	0x2e, 0x7a, 0x20, 0x3d, 0x20, 0x25, 0x64, 0x0a, 0x00
.L_0:


//--------------------- .nv.shared.reserved.0     --------------------------
	.section	.nv.shared.reserved.0,"aw",@nobits
	.weak		__nv_reservedSMEM_offset_0_alias
	.size		__nv_reservedSMEM_offset_0_alias, 0, 64
	.other		__nv_reservedSMEM_offset_0_alias,@"STO_CUDA_RESERVED_SHARED STV_DEFAULT"
__nv_reservedSMEM_offset_0_alias:
	.zero		0
	.zero		64


//--------------------- .nv.constant0._Z10assignmentv --------------------------
	.section	.nv.constant0._Z10assignmentv,"a",@progbits
	.sectionflags	@""
	.align	4
.nv.constant0._Z10assignmentv:
	.zero		896


//--------------------- SYMBOLS --------------------------

	.type		.nv.reservedSmem.offset0,@object
	.size		.nv.reservedSmem.offset0,0x4
	.type		vprintf,@function
